//
// Generated by NVIDIA NVVM Compiler
//
// Compiler Build ID: CL-36424714
// Cuda compilation tools, release 13.0, V13.0.88
// Based on NVVM 20.0.0
//

.version 9.0
.target sm_100
.address_size 64

	// .globl	_Z8testFillP13__nv_bfloat16ii

.visible .entry _Z8testFillP13__nv_bfloat16ii(
	.param .u64 .ptr .align 1 _Z8testFillP13__nv_bfloat16ii_param_0,
	.param .u32 _Z8testFillP13__nv_bfloat16ii_param_1,
	.param .u32 _Z8testFillP13__nv_bfloat16ii_param_2
)
{
	.reg .pred 	%p<2>;
	.reg .b16 	%rs<2>;
	.reg .b32 	%r<14>;
	.reg .b64 	%rd<5>;

	ld.param.u64 	%rd1, [_Z8testFillP13__nv_bfloat16ii_param_0];
	ld.param.u32 	%r2, [_Z8testFillP13__nv_bfloat16ii_param_2];
	cvta.to.global.u64 	%rd2, %rd1;
	mov.u32 	%r3, %ctaid.x;
	mov.u32 	%r4, %ntid.x;
	mov.u32 	%r5, %tid.x;
	mad.lo.s32 	%r6, %r3, %r4, %r5;
	shr.s32 	%r7, %r6, 31;
	shr.u32 	%r8, %r7, 29;
	add.s32 	%r9, %r6, %r8;
	and.b32  	%r10, %r9, -8;
	sub.s32 	%r11, %r6, %r10;
	setp.gt.s32 	%p1, %r11, 3;
	selp.b32 	%r12, -3, -4, %p1;
	add.s32 	%r13, %r12, %r11;
	mul.lo.s32 	%r1, %r13, %r2;
	// begin inline asm
	cvt.rn.bf16.s32 %rs1, %r1;
	// end inline asm
	mul.wide.s32 	%rd3, %r6, 2;
	add.s64 	%rd4, %rd2, %rd3;
	st.global.u16 	[%rd4], %rs1;
	ret;

}


// ===== COMPILED SASS (sm_100) =====

	.target	sm_100

	.elftype	@"ET_EXEC"


//--------------------- .note.nv.tkinfo           --------------------------
	.section	.note.nv.tkinfo,"",@"SHT_NOTE"
	.sectionflags	@"SHF_NOTE_NV_TKINFO"
	.tkinfo
        /*0018*/ 	.word	0x00000002
        /*0030*/ 	.string	""
        /*0030*/ 	.string	"ptxas"
        /*0030*/ 	.string	"Cuda compilation tools, release 13.0, V13.0.88"
        /*0030*/ 	.string	"Build cuda_13.0.r13.0/compiler.36424714_0"
        /*0030*/ 	.string	"-arch sm_100 -m 64 "



//--------------------- .note.nv.cuinfo           --------------------------
	.section	.note.nv.cuinfo,"",@"SHT_NOTE"
	.sectionflags	@"SHF_NOTE_NV_CUINFO"
        /*0018*/ 	.short	0x0002
        /*001a*/ 	.short	0x0064
        /*001c*/ 	.short	0x0082
	.zero		2


//--------------------- .nv.info                  --------------------------
	.section	.nv.info,"",@"SHT_CUDA_INFO"
	.align	4


	//----- nvinfo : EIATTR_REGCOUNT
	.align		4
        /*0000*/ 	.byte	0x04, 0x2f
        /*0002*/ 	.short	(.L_1 - .L_0)
	.align		4
.L_0:
        /*0004*/ 	.word	index@(_Z8testFillP13__nv_bfloat16ii)
        /*0008*/ 	.word	0x0000000a


	//----- nvinfo : EIATTR_FRAME_SIZE
	.align		4
.L_1:
        /*000c*/ 	.byte	0x04, 0x11
        /*000e*/ 	.short	(.L_3 - .L_2)
	.align		4
.L_2:
        /*0010*/ 	.word	index@(_Z8testFillP13__nv_bfloat16ii)
        /*0014*/ 	.word	0x00000000


	//----- nvinfo : EIATTR_MIN_STACK_SIZE
	.align		4
.L_3:
        /*0018*/ 	.byte	0x04, 0x12
        /*001a*/ 	.short	(.L_5 - .L_4)
	.align		4
.L_4:
        /*001c*/ 	.word	index@(_Z8testFillP13__nv_bfloat16ii)
        /*0020*/ 	.word	0x00000000
.L_5:


//--------------------- .nv.compat                --------------------------
	.section	.nv.compat,"",@"SHT_CUDA_COMPAT_INFO"
	.align	4
        /*0000*/ 	.byte	0x02, 0x09, 0x00, 0x00, 0x02, 0x02, 0x01, 0x00, 0x02, 0x05, 0x05, 0x00, 0x03, 0x07, 0x01, 0x01
        /*0010*/ 	.byte	0x02, 0x03, 0x00, 0x00, 0x02, 0x06, 0x01, 0x00, 0x04, 0x0b, 0x08, 0x00, 0x09, 0x00, 0x00, 0x00
        /*0020*/ 	.byte	0x00, 0x00, 0x00, 0x00


//--------------------- .nv.info._Z8testFillP13__nv_bfloat16ii --------------------------
	.section	.nv.info._Z8testFillP13__nv_bfloat16ii,"",@"SHT_CUDA_INFO"
	.sectionflags	@""
	.align	4


	//----- nvinfo : EIATTR_CUDA_API_VERSION
	.align		4
        /*0000*/ 	.byte	0x04, 0x37
        /*0002*/ 	.short	(.L_7 - .L_6)
.L_6:
        /*0004*/ 	.word	0x00000082


	//----- nvinfo : EIATTR_KPARAM_INFO
	.align		4
.L_7:
        /*0008*/ 	.byte	0x04, 0x17
        /*000a*/ 	.short	(.L_9 - .L_8)
.L_8:
        /*000c*/ 	.word	0x00000000
        /*0010*/ 	.short	0x0002
        /*0012*/ 	.short	0x000c
        /*0014*/ 	.byte	0x00, 0xf0, 0x11, 0x00


	//----- nvinfo : EIATTR_KPARAM_INFO
	.align		4
.L_9:
        /*0018*/ 	.byte	0x04, 0x17
        /*001a*/ 	.short	(.L_11 - .L_10)
.L_10:
        /*001c*/ 	.word	0x00000000
        /*0020*/ 	.short	0x0001
        /*0022*/ 	.short	0x0008
        /*0024*/ 	.byte	0x00, 0xf0, 0x11, 0x00


	//----- nvinfo : EIATTR_KPARAM_INFO
	.align		4
.L_11:
        /*0028*/ 	.byte	0x04, 0x17
        /*002a*/ 	.short	(.L_13 - .L_12)
.L_12:
        /*002c*/ 	.word	0x00000000
        /*0030*/ 	.short	0x0000
        /*0032*/ 	.short	0x0000
        /*0034*/ 	.byte	0x00, 0xf5, 0x21, 0x00


	//----- nvinfo : EIATTR_SPARSE_MMA_MASK
	.align		4
.L_13:
        /*0038*/ 	.byte	0x03, 0x50
        /*003a*/ 	.short	0x0000


	//----- nvinfo : EIATTR_MAXREG_COUNT
	.align		4
        /*003c*/ 	.byte	0x03, 0x1b
        /*003e*/ 	.short	0x00ff


	//----- nvinfo : EIATTR_MERCURY_ISA_VERSION
	.align		4
        /*0040*/ 	.byte	0x03, 0x5f
        /*0042*/ 	.short	0x0101


	//----- nvinfo : EIATTR_VRC_CTA_INIT_COUNT
	.align		4
        /*0044*/ 	.byte	0x02, 0x4a
	.zero		1
	.zero		1


	//----- nvinfo : EIATTR_EXIT_INSTR_OFFSETS
	.align		4
        /*0048*/ 	.byte	0x04, 0x1c
        /*004a*/ 	.short	(.L_15 - .L_14)


	//   ....[0]....
.L_14:
        /*004c*/ 	.word	0x00000130


	//----- nvinfo : EIATTR_CBANK_PARAM_SIZE
	.align		4
.L_15:
        /*0050*/ 	.byte	0x03, 0x19
        /*0052*/ 	.short	0x0010


	//----- nvinfo : EIATTR_PARAM_CBANK
	.align		4
        /*0054*/ 	.byte	0x04, 0x0a
        /*0056*/ 	.short	(.L_17 - .L_16)
	.align		4
.L_16:
        /*0058*/ 	.word	index@(.nv.constant0._Z8testFillP13__nv_bfloat16ii)
        /*005c*/ 	.short	0x0380
        /*005e*/ 	.short	0x0010


	//----- nvinfo : EIATTR_SW_WAR
	.align		4
.L_17:
        /*0060*/ 	.byte	0x04, 0x36
        /*0062*/ 	.short	(.L_19 - .L_18)
.L_18:
        /*0064*/ 	.word	0x00000008
.L_19:


//--------------------- .nv.callgraph             --------------------------
	.section	.nv.callgraph,"",@"SHT_CUDA_CALLGRAPH"
	.align	4
	.sectionentsize	8
	.align		4
        /*0000*/ 	.word	0x00000000
	.align		4
        /*0004*/ 	.word	0xffffffff
	.align		4
        /*0008*/ 	.word	0x00000000
	.align		4
        /*000c*/ 	.word	0xfffffffe
	.align		4
        /*0010*/ 	.word	0x00000000
	.align		4
        /*0014*/ 	.word	0xfffffffd
	.align		4
        /*0018*/ 	.word	0x00000000
	.align		4
        /*001c*/ 	.word	0xfffffffc


//--------------------- .text._Z8testFillP13__nv_bfloat16ii --------------------------
	.section	.text._Z8testFillP13__nv_bfloat16ii,"ax",@progbits
	.align	128
        .global         _Z8testFillP13__nv_bfloat16ii
        .type           _Z8testFillP13__nv_bfloat16ii,@function
        .size           _Z8testFillP13__nv_bfloat16ii,(.L_x_1 - _Z8testFillP13__nv_bfloat16ii)
        .other          _Z8testFillP13__nv_bfloat16ii,@"STO_CUDA_ENTRY STV_DEFAULT"
_Z8testFillP13__nv_bfloat16ii:
.text._Z8testFillP13__nv_bfloat16ii:
[----:B------:R-:W-:Y:S01]  /*0000*/  LDC R1, c[0x0][0x37c] ;  /* 0x0000df00ff017b82 */ /* 0x000fe20000000800 */
[----:B------:R-:W0:Y:S07]  /*0010*/  S2R R0, SR_TID.X ;  /* 0x0000000000007919 */ /* 0x000e2e0000002100 */
[----:B------:R-:W0:Y:S08]  /*0020*/  S2UR UR4, SR_CTAID.X ;  /* 0x00000000000479c3 */ /* 0x000e300000002500 */
[----:B------:R-:W0:Y:S08]  /*0030*/  LDC R5, c[0x0][0x360] ;  /* 0x0000d800ff057b82 */ /* 0x000e300000000800 */
[----:B------:R-:W1:Y:S01]  /*0040*/  LDC.64 R2, c[0x0][0x380] ;  /* 0x0000e000ff027b82 */ /* 0x000e620000000a00 */
[----:B0-----:R-:W-:Y:S01]  /*0050*/  IMAD R5, R5, UR4, R0 ;  /* 0x0000000405057c24 */ /* 0x001fe2000f8e0200 */
[----:B------:R-:W0:Y:S04]  /*0060*/  LDCU UR4, c[0x0][0x38c] ;  /* 0x00007180ff0477ac */ /* 0x000e280008000800 */
[----:B------:R-:W-:Y:S01]  /*0070*/  SHF.R.S32.HI R0, RZ, 0x1f, R5 ;  /* 0x0000001fff007819 */ /* 0x000fe20000011405 */
[----:B-1----:R-:W-:-:S03]  /*0080*/  IMAD.WIDE R2, R5, 0x2, R2 ;  /* 0x0000000205027825 */ /* 0x002fc600078e0202 */
[----:B------:R-:W-:-:S04]  /*0090*/  LEA.HI R0, R0, R5, RZ, 0x3 ;  /* 0x0000000500007211 */ /* 0x000fc800078f18ff */
[----:B------:R-:W-:-:S05]  /*00a0*/  LOP3.LUT R0, R0, 0xfffffff8, RZ, 0xc0, !PT ;  /* 0xfffffff800007812 */ /* 0x000fca00078ec0ff */
[----:B------:R-:W-:-:S05]  /*00b0*/  IMAD.IADD R0, R5, 0x1, -R0 ;  /* 0x0000000105007824 */ /* 0x000fca00078e0a00 */
[C---:B------:R-:W-:Y:S02]  /*00c0*/  ISETP.GT.AND P0, PT, R0.reuse, 0x3, PT ;  /* 0x000000030000780c */ /* 0x040fe40003f04270 */
[----:B------:R-:W-:-:S11]  /*00d0*/  IADD3 R4, PT, PT, R0, -0x3, RZ ;  /* 0xfffffffd00047810 */ /* 0x000fd60007ffe0ff */
[----:B------:R-:W-:-:S04]  /*00e0*/  @!P0 VIADD R4, R0, 0xfffffffc ;  /* 0xfffffffc00048836 */ /* 0x000fc80000000000 */
[----:B0-----:R-:W-:Y:S01]  /*00f0*/  IMAD R0, R4, UR4, RZ ;  /* 0x0000000404007c24 */ /* 0x001fe2000f8e02ff */
[----:B------:R-:W0:Y:S03]  /*0100*/  LDCU.64 UR4, c[0x0][0x358] ;  /* 0x00006b00ff0477ac */ /* 0x000e260008000a00 */
[----:B------:R-:W0:Y:S02]  /*0110*/  I2F.BF16 R7, R0 ;  /* 0x0000000000077306 */ /* 0x000e240000202400 */
[----:B0-----:R-:W-:Y:S01]  /*0120*/  STG.E.U16 desc[UR4][R2.64], R7 ;  /* 0x0000000702007986 */ /* 0x001fe2000c101504 */
[----:B------:R-:W-:Y:S05]  /*0130*/  EXIT ;  /* 0x000000000000794d */ /* 0x000fea0003800000 */
.L_x_0:
[----:B------:R-:W-:-:S00]  /*0140*/  BRA `(.L_x_0) ;  /* 0xfffffffc00fc7947 */ /* 0x000fc0000383ffff */
[----:B------:R-:W-:-:S00]  /*0150*/  NOP ;  /* 0x0000000000007918 */ /* 0x000fc00000000000 */
        /* <DEDUP_REMOVED lines=10> */
.L_x_1:


//--------------------- .nv.shared.reserved.0     --------------------------
	.section	.nv.shared.reserved.0,"aw",@nobits
	.weak		__nv_reservedSMEM_offset_0_alias
	.size		__nv_reservedSMEM_offset_0_alias, 0, 64
	.other		__nv_reservedSMEM_offset_0_alias,@"STO_CUDA_RESERVED_SHARED STV_DEFAULT"
__nv_reservedSMEM_offset_0_alias:
	.zero		0
	.zero		64


//--------------------- .nv.constant0._Z8testFillP13__nv_bfloat16ii --------------------------
	.section	.nv.constant0._Z8testFillP13__nv_bfloat16ii,"a",@progbits
	.sectionflags	@""
	.align	4
.nv.constant0._Z8testFillP13__nv_bfloat16ii:
	.zero		912


//--------------------- SYMBOLS --------------------------

	.type		.nv.reservedSmem.offset0,@object
	.size		.nv.reservedSmem.offset0,0x4
